//
// Generated by NVIDIA NVVM Compiler
//
// Compiler Build ID: CL-36424714
// Cuda compilation tools, release 13.0, V13.0.88
// Based on NVVM 20.0.0
//

.version 9.0
.target sm_100
.address_size 64

	// .globl	linear_regression_update

.visible .entry linear_regression_update(
	.param .u64 .ptr .align 1 linear_regression_update_param_0,
	.param .u64 .ptr .align 1 linear_regression_update_param_1,
	.param .u64 .ptr .align 1 linear_regression_update_param_2,
	.param .u64 .ptr .align 1 linear_regression_update_param_3,
	.param .u64 .ptr .align 1 linear_regression_update_param_4
)
{
	.reg .b32 	%r<4>;
	.reg .b64 	%rd<18>;
	.reg .b64 	%fd<7>;

	ld.param.u64 	%rd1, [linear_regression_update_param_0];
	ld.param.u64 	%rd2, [linear_regression_update_param_1];
	ld.param.u64 	%rd3, [linear_regression_update_param_2];
	ld.param.u64 	%rd4, [linear_regression_update_param_3];
	ld.param.u64 	%rd5, [linear_regression_update_param_4];
	cvta.to.global.u64 	%rd6, %rd4;
	cvta.to.global.u64 	%rd7, %rd2;
	cvta.to.global.u64 	%rd8, %rd3;
	cvta.to.global.u64 	%rd9, %rd5;
	cvta.to.global.u64 	%rd10, %rd1;
	mov.u32 	%r1, %ctaid.x;
	mul.wide.u32 	%rd11, %r1, 8;
	add.s64 	%rd12, %rd10, %rd11;
	ld.global.f64 	%fd1, [%rd12];
	mul.wide.u32 	%rd13, %r1, 4;
	add.s64 	%rd14, %rd9, %rd13;
	ld.global.u32 	%r2, [%rd14];
	cvt.rn.f64.s32 	%fd2, %r2;
	div.rn.f64 	%fd3, %fd1, %fd2;
	add.s64 	%rd15, %rd8, %rd11;
	st.global.f64 	[%rd15], %fd3;
	add.s64 	%rd16, %rd7, %rd11;
	ld.global.f64 	%fd4, [%rd16];
	ld.global.u32 	%r3, [%rd14];
	cvt.rn.f64.s32 	%fd5, %r3;
	div.rn.f64 	%fd6, %fd4, %fd5;
	add.s64 	%rd17, %rd6, %rd11;
	st.global.f64 	[%rd17], %fd6;
	bar.sync 	0;
	ret;

}


// ===== COMPILED SASS (sm_100) =====

	.target	sm_100

	.elftype	@"ET_EXEC"


//--------------------- .note.nv.tkinfo           --------------------------
	.section	.note.nv.tkinfo,"",@"SHT_NOTE"
	.sectionflags	@"SHF_NOTE_NV_TKINFO"
	.tkinfo
        /*0018*/ 	.word	0x00000002
        /*0030*/ 	.string	""
        /*0030*/ 	.string	"ptxas"
        /*0030*/ 	.string	"Cuda compilation tools, release 13.0, V13.0.88"
        /*0030*/ 	.string	"Build cuda_13.0.r13.0/compiler.36424714_0"
        /*0030*/ 	.string	"-arch sm_100 -m 64 "



//--------------------- .note.nv.cuinfo           --------------------------
	.section	.note.nv.cuinfo,"",@"SHT_NOTE"
	.sectionflags	@"SHF_NOTE_NV_CUINFO"
        /*0018*/ 	.short	0x0002
        /*001a*/ 	.short	0x0064
        /*001c*/ 	.short	0x0082
	.zero		2


//--------------------- .nv.info                  --------------------------
	.section	.nv.info,"",@"SHT_CUDA_INFO"
	.align	4


	//----- nvinfo : EIATTR_REGCOUNT
	.align		4
        /*0000*/ 	.byte	0x04, 0x2f
        /*0002*/ 	.short	(.L_1 - .L_0)
	.align		4
.L_0:
        /*0004*/ 	.word	index@(linear_regression_update)
        /*0008*/ 	.word	0x0000001b


	//----- nvinfo : EIATTR_FRAME_SIZE
	.align		4
.L_1:
        /*000c*/ 	.byte	0x04, 0x11
        /*000e*/ 	.short	(.L_3 - .L_2)
	.align		4
.L_2:
        /*0010*/ 	.word	index@($__internal_0_$__cuda_sm20_div_rn_f64_full)
        /*0014*/ 	.word	0x00000000


	//----- nvinfo : EIATTR_FRAME_SIZE
	.align		4
.L_3:
        /*0018*/ 	.byte	0x04, 0x11
        /*001a*/ 	.short	(.L_5 - .L_4)
	.align		4
.L_4:
        /*001c*/ 	.word	index@(linear_regression_update)
        /*0020*/ 	.word	0x00000000


	//----- nvinfo : EIATTR_MIN_STACK_SIZE
	.align		4
.L_5:
        /*0024*/ 	.byte	0x04, 0x12
        /*0026*/ 	.short	(.L_7 - .L_6)
	.align		4
.L_6:
        /*0028*/ 	.word	index@(linear_regression_update)
        /*002c*/ 	.word	0x00000000
.L_7:


//--------------------- .nv.compat                --------------------------
	.section	.nv.compat,"",@"SHT_CUDA_COMPAT_INFO"
	.align	4
        /*0000*/ 	.byte	0x02, 0x09, 0x00, 0x00, 0x02, 0x02, 0x01, 0x00, 0x02, 0x05, 0x05, 0x00, 0x03, 0x07, 0x01, 0x01
        /*0010*/ 	.byte	0x02, 0x03, 0x00, 0x00, 0x02, 0x06, 0x01, 0x00, 0x04, 0x0b, 0x08, 0x00, 0x01, 0x00, 0x00, 0x00
        /*0020*/ 	.byte	0x00, 0x00, 0x00, 0x00


//--------------------- .nv.info.linear_regression_update --------------------------
	.section	.nv.info.linear_regression_update,"",@"SHT_CUDA_INFO"
	.sectionflags	@""
	.align	4


	//----- nvinfo : EIATTR_CUDA_API_VERSION
	.align		4
        /*0000*/ 	.byte	0x04, 0x37
        /*0002*/ 	.short	(.L_9 - .L_8)
.L_8:
        /*0004*/ 	.word	0x00000082


	//----- nvinfo : EIATTR_KPARAM_INFO
	.align		4
.L_9:
        /*0008*/ 	.byte	0x04, 0x17
        /*000a*/ 	.short	(.L_11 - .L_10)
.L_10:
        /*000c*/ 	.word	0x00000000
        /*0010*/ 	.short	0x0004
        /*0012*/ 	.short	0x0020
        /*0014*/ 	.byte	0x00, 0xf5, 0x21, 0x00


	//----- nvinfo : EIATTR_KPARAM_INFO
	.align		4
.L_11:
        /*0018*/ 	.byte	0x04, 0x17
        /*001a*/ 	.short	(.L_13 - .L_12)
.L_12:
        /*001c*/ 	.word	0x00000000
        /*0020*/ 	.short	0x0003
        /*0022*/ 	.short	0x0018
        /*0024*/ 	.byte	0x00, 0xf5, 0x21, 0x00


	//----- nvinfo : EIATTR_KPARAM_INFO
	.align		4
.L_13:
        /*0028*/ 	.byte	0x04, 0x17
        /*002a*/ 	.short	(.L_15 - .L_14)
.L_14:
        /*002c*/ 	.word	0x00000000
        /*0030*/ 	.short	0x0002
        /*0032*/ 	.short	0x0010
        /*0034*/ 	.byte	0x00, 0xf5, 0x21, 0x00


	//----- nvinfo : EIATTR_KPARAM_INFO
	.align		4
.L_15:
        /*0038*/ 	.byte	0x04, 0x17
        /*003a*/ 	.short	(.L_17 - .L_16)
.L_16:
        /*003c*/ 	.word	0x00000000
        /*0040*/ 	.short	0x0001
        /*0042*/ 	.short	0x0008
        /*0044*/ 	.byte	0x00, 0xf5, 0x21, 0x00


	//----- nvinfo : EIATTR_KPARAM_INFO
	.align		4
.L_17:
        /*0048*/ 	.byte	0x04, 0x17
        /*004a*/ 	.short	(.L_19 - .L_18)
.L_18:
        /*004c*/ 	.word	0x00000000
        /*0050*/ 	.short	0x0000
        /*0052*/ 	.short	0x0000
        /*0054*/ 	.byte	0x00, 0xf5, 0x21, 0x00


	//----- nvinfo : EIATTR_SPARSE_MMA_MASK
	.align		4
.L_19:
        /*0058*/ 	.byte	0x03, 0x50
        /*005a*/ 	.short	0x0000


	//----- nvinfo : EIATTR_MAXREG_COUNT
	.align		4
        /*005c*/ 	.byte	0x03, 0x1b
        /*005e*/ 	.short	0x00ff


	//----- nvinfo : EIATTR_NUM_BARRIERS
	.align		4
        /*0060*/ 	.byte	0x02, 0x4c
        /*0062*/ 	.byte	0x01
	.zero		1


	//----- nvinfo : EIATTR_MERCURY_ISA_VERSION
	.align		4
        /*0064*/ 	.byte	0x03, 0x5f
        /*0066*/ 	.short	0x0101


	//----- nvinfo : EIATTR_VRC_CTA_INIT_COUNT
	.align		4
        /*0068*/ 	.byte	0x02, 0x4a
	.zero		1
	.zero		1


	//----- nvinfo : EIATTR_EXIT_INSTR_OFFSETS
	.align		4
        /*006c*/ 	.byte	0x04, 0x1c
        /*006e*/ 	.short	(.L_21 - .L_20)


	//   ....[0]....
.L_20:
        /*0070*/ 	.word	0x000003a0


	//----- nvinfo : EIATTR_CRS_STACK_SIZE
	.align		4
.L_21:
        /*0074*/ 	.byte	0x04, 0x1e
        /*0076*/ 	.short	(.L_23 - .L_22)
.L_22:
        /*0078*/ 	.word	0x00000000


	//----- nvinfo : EIATTR_CBANK_PARAM_SIZE
	.align		4
.L_23:
        /*007c*/ 	.byte	0x03, 0x19
        /*007e*/ 	.short	0x0028


	//----- nvinfo : EIATTR_PARAM_CBANK
	.align		4
        /*0080*/ 	.byte	0x04, 0x0a
        /*0082*/ 	.short	(.L_25 - .L_24)
	.align		4
.L_24:
        /*0084*/ 	.word	index@(.nv.constant0.linear_regression_update)
        /*0088*/ 	.short	0x0380
        /*008a*/ 	.short	0x0028


	//----- nvinfo : EIATTR_SW_WAR
	.align		4
.L_25:
        /*008c*/ 	.byte	0x04, 0x36
        /*008e*/ 	.short	(.L_27 - .L_26)
.L_26:
        /*0090*/ 	.word	0x00000008
.L_27:


//--------------------- .nv.callgraph             --------------------------
	.section	.nv.callgraph,"",@"SHT_CUDA_CALLGRAPH"
	.align	4
	.sectionentsize	8
	.align		4
        /*0000*/ 	.word	0x00000000
	.align		4
        /*0004*/ 	.word	0xffffffff
	.align		4
        /*0008*/ 	.word	0x00000000
	.align		4
        /*000c*/ 	.word	0xfffffffe
	.align		4
        /*0010*/ 	.word	0x00000000
	.align		4
        /*0014*/ 	.word	0xfffffffd
	.align		4
        /*0018*/ 	.word	0x00000000
	.align		4
        /*001c*/ 	.word	0xfffffffc


//--------------------- .text.linear_regression_update --------------------------
	.section	.text.linear_regression_update,"ax",@progbits
	.align	128
        .global         linear_regression_update
        .type           linear_regression_update,@function
        .size           linear_regression_update,(.L_x_8 - linear_regression_update)
        .other          linear_regression_update,@"STO_CUDA_ENTRY STV_DEFAULT"
linear_regression_update:
.text.linear_regression_update:
[----:B------:R-:W-:Y:S01]  /*0000*/  LDC R1, c[0x0][0x37c] ;  /* 0x0000df00ff017b82 */ /* 0x000fe20000000800 */
[----:B------:R-:W0:Y:S07]  /*0010*/  S2R R0, SR_CTAID.X ;  /* 0x0000000000007919 */ /* 0x000e2e0000002500 */
[----:B------:R-:W0:Y:S01]  /*0020*/  LDC.64 R4, c[0x0][0x3a0] ;  /* 0x0000e800ff047b82 */ /* 0x000e220000000a00 */
[----:B------:R-:W1:Y:S07]  /*0030*/  LDCU.64 UR4, c[0x0][0x358] ;  /* 0x00006b00ff0477ac */ /* 0x000e6e0008000a00 */
[----:B------:R-:W2:Y:S01]  /*0040*/  LDC.64 R6, c[0x0][0x380] ;  /* 0x0000e000ff067b82 */ /* 0x000ea20000000a00 */
[----:B0-----:R-:W-:-:S05]  /*0050*/  IMAD.WIDE.U32 R4, R0, 0x4, R4 ;  /* 0x0000000400047825 */ /* 0x001fca00078e0004 */
[----:B-1----:R-:W3:Y:S01]  /*0060*/  LDG.E R8, desc[UR4][R4.64] ;  /* 0x0000000404087981 */ /* 0x002ee2000c1e1900 */
[----:B--2---:R-:W-:-:S06]  /*0070*/  IMAD.WIDE.U32 R6, R0, 0x8, R6 ;  /* 0x0000000800067825 */ /* 0x004fcc00078e0006 */
[----:B------:R-:W2:Y:S01]  /*0080*/  LDG.E.64 R6, desc[UR4][R6.64] ;  /* 0x0000000406067981 */ /* 0x000ea2000c1e1b00 */
[----:B------:R-:W-:Y:S01]  /*0090*/  IMAD.MOV.U32 R2, RZ, RZ, 0x1 ;  /* 0x00000001ff027424 */ /* 0x000fe200078e00ff */
[----:B---3--:R-:W0:Y:S01]  /*00a0*/  I2F.F64 R8, R8 ;  /* 0x0000000800087312 */ /* 0x008e220000201c00 */
[----:B--2---:R-:W-:-:S07]  /*00b0*/  FSETP.GEU.AND P1, PT, |R7|, 6.5827683646048100446e-37, PT ;  /* 0x036000000700780b */ /* 0x004fce0003f2e200 */
[----:B0-----:R-:W0:Y:S02]  /*00c0*/  MUFU.RCP64H R3, R9 ;  /* 0x0000000900037308 */ /* 0x001e240000001800 */
[----:B0-----:R-:W-:-:S08]  /*00d0*/  DFMA R10, -R8, R2, 1 ;  /* 0x3ff00000080a742b */ /* 0x001fd00000000102 */
[----:B------:R-:W-:-:S08]  /*00e0*/  DFMA R10, R10, R10, R10 ;  /* 0x0000000a0a0a722b */ /* 0x000fd0000000000a */
[----:B------:R-:W-:-:S08]  /*00f0*/  DFMA R10, R2, R10, R2 ;  /* 0x0000000a020a722b */ /* 0x000fd00000000002 */
[----:B------:R-:W-:-:S08]  /*0100*/  DFMA R2, -R8, R10, 1 ;  /* 0x3ff000000802742b */ /* 0x000fd0000000010a */
[----:B------:R-:W-:-:S08]  /*0110*/  DFMA R2, R10, R2, R10 ;  /* 0x000000020a02722b */ /* 0x000fd0000000000a */
[----:B------:R-:W-:-:S08]  /*0120*/  DMUL R10, R6, R2 ;  /* 0x00000002060a7228 */ /* 0x000fd00000000000 */
[----:B------:R-:W-:-:S08]  /*0130*/  DFMA R12, -R8, R10, R6 ;  /* 0x0000000a080c722b */ /* 0x000fd00000000106 */
[----:B------:R-:W-:-:S10]  /*0140*/  DFMA R2, R2, R12, R10 ;  /* 0x0000000c0202722b */ /* 0x000fd4000000000a */
[----:B------:R-:W-:-:S05]  /*0150*/  FFMA R10, RZ, R9, R3 ;  /* 0x00000009ff0a7223 */ /* 0x000fca0000000003 */
[----:B------:R-:W-:-:S13]  /*0160*/  FSETP.GT.AND P0, PT, |R10|, 1.469367938527859385e-39, PT ;  /* 0x001000000a00780b */ /* 0x000fda0003f04200 */
[----:B------:R-:W-:Y:S05]  /*0170*/  @P0 BRA P1, `(.L_x_0) ;  /* 0x0000000000100947 */ /* 0x000fea0000800000 */
[----:B------:R-:W-:Y:S01]  /*0180*/  IMAD.MOV.U32 R10, RZ, RZ, R8 ;  /* 0x000000ffff0a7224 */ /* 0x000fe200078e0008 */
[----:B------:R-:W-:Y:S01]  /*0190*/  MOV R12, 0x1c0 ;  /* 0x000001c0000c7802 */ /* 0x000fe20000000f00 */
[----:B------:R-:W-:-:S07]  /*01a0*/  IMAD.MOV.U32 R11, RZ, RZ, R9 ;  /* 0x000000ffff0b7224 */ /* 0x000fce00078e0009 */
[----:B------:R-:W-:Y:S05]  /*01b0*/  CALL.REL.NOINC `($__internal_0_$__cuda_sm20_div_rn_f64_full) ;  /* 0x00000000007c7944 */ /* 0x000fea0003c00000 */
.L_x_0:
[----:B------:R-:W0:Y:S08]  /*01c0*/  LDC.64 R10, c[0x0][0x390] ;  /* 0x0000e400ff0a7b82 */ /* 0x000e300000000a00 */
[----:B------:R-:W1:Y:S01]  /*01d0*/  LDC.64 R6, c[0x0][0x388] ;  /* 0x0000e200ff067b82 */ /* 0x000e620000000a00 */
[----:B0-----:R-:W-:-:S05]  /*01e0*/  IMAD.WIDE.U32 R10, R0, 0x8, R10 ;  /* 0x00000008000a7825 */ /* 0x001fca00078e000a */
[----:B------:R0:W-:Y:S04]  /*01f0*/  STG.E.64 desc[UR4][R10.64], R2 ;  /* 0x000000020a007986 */ /* 0x0001e8000c101b04 */
[----:B------:R-:W2:Y:S01]  /*0200*/  LDG.E R8, desc[UR4][R4.64] ;  /* 0x0000000404087981 */ /* 0x000ea2000c1e1900 */
[----:B-1----:R-:W-:-:S06]  /*0210*/  IMAD.WIDE.U32 R6, R0, 0x8, R6 ;  /* 0x0000000800067825 */ /* 0x002fcc00078e0006 */
[----:B------:R-:W3:Y:S01]  /*0220*/  LDG.E.64 R6, desc[UR4][R6.64] ;  /* 0x0000000406067981 */ /* 0x000ee2000c1e1b00 */
[----:B------:R-:W-:Y:S01]  /*0230*/  IMAD.MOV.U32 R12, RZ, RZ, 0x1 ;  /* 0x00000001ff0c7424 */ /* 0x000fe200078e00ff */
[----:B--2---:R-:W1:Y:S01]  /*0240*/  I2F.F64 R8, R8 ;  /* 0x0000000800087312 */ /* 0x004e620000201c00 */
[----:B---3--:R-:W-:-:S07]  /*0250*/  FSETP.GEU.AND P1, PT, |R7|, 6.5827683646048100446e-37, PT ;  /* 0x036000000700780b */ /* 0x008fce0003f2e200 */
[----:B-1----:R-:W1:Y:S02]  /*0260*/  MUFU.RCP64H R13, R9 ;  /* 0x00000009000d7308 */ /* 0x002e640000001800 */
[----:B-1----:R-:W-:-:S08]  /*0270*/  DFMA R14, -R8, R12, 1 ;  /* 0x3ff00000080e742b */ /* 0x002fd0000000010c */
[----:B------:R-:W-:-:S08]  /*0280*/  DFMA R14, R14, R14, R14 ;  /* 0x0000000e0e0e722b */ /* 0x000fd0000000000e */
[----:B------:R-:W-:-:S08]  /*0290*/  DFMA R14, R12, R14, R12 ;  /* 0x0000000e0c0e722b */ /* 0x000fd0000000000c */
[----:B0-----:R-:W-:-:S08]  /*02a0*/  DFMA R2, -R8, R14, 1 ;  /* 0x3ff000000802742b */ /* 0x001fd0000000010e */
        /* <DEDUP_REMOVED lines=11> */
.L_x_1:
[----:B------:R-:W0:Y:S02]  /*0360*/  LDC.64 R4, c[0x0][0x398] ;  /* 0x0000e600ff047b82 */ /* 0x000e240000000a00 */
[----:B0-----:R-:W-:-:S05]  /*0370*/  IMAD.WIDE.U32 R4, R0, 0x8, R4 ;  /* 0x0000000800047825 */ /* 0x001fca00078e0004 */
[----:B------:R-:W-:Y:S01]  /*0380*/  STG.E.64 desc[UR4][R4.64], R2 ;  /* 0x0000000204007986 */ /* 0x000fe2000c101b04 */
[----:B------:R-:W-:Y:S06]  /*0390*/  BAR.SYNC.DEFER_BLOCKING 0x0 ;  /* 0x0000000000007b1d */ /* 0x000fec0000010000 */
[----:B------:R-:W-:Y:S05]  /*03a0*/  EXIT ;  /* 0x000000000000794d */ /* 0x000fea0003800000 */
        .weak           $__internal_0_$__cuda_sm20_div_rn_f64_full
        .type           $__internal_0_$__cuda_sm20_div_rn_f64_full,@function
        .size           $__internal_0_$__cuda_sm20_div_rn_f64_full,(.L_x_8 - $__internal_0_$__cuda_sm20_div_rn_f64_full)
$__internal_0_$__cuda_sm20_div_rn_f64_full:
[C---:B------:R-:W-:Y:S01]  /*03b0*/  FSETP.GEU.AND P0, PT, |R11|.reuse, 1.469367938527859385e-39, PT ;  /* 0x001000000b00780b */ /* 0x040fe20003f0e200 */
[----:B------:R-:W-:Y:S01]  /*03c0*/  IMAD.MOV.U32 R14, RZ, RZ, 0x1 ;  /* 0x00000001ff0e7424 */ /* 0x000fe200078e00ff */
[C---:B------:R-:W-:Y:S01]  /*03d0*/  LOP3.LUT R8, R11.reuse, 0x800fffff, RZ, 0xc0, !PT ;  /* 0x800fffff0b087812 */ /* 0x040fe200078ec0ff */
[----:B------:R-:W-:Y:S01]  /*03e0*/  IMAD.MOV.U32 R13, RZ, RZ, 0x1ca00000 ;  /* 0x1ca00000ff0d7424 */ /* 0x000fe200078e00ff */
[----:B------:R-:W-:Y:S02]  /*03f0*/  LOP3.LUT R17, R11, 0x7ff00000, RZ, 0xc0, !PT ;  /* 0x7ff000000b117812 */ /* 0x000fe400078ec0ff */
[----:B------:R-:W-:Y:S01]  /*0400*/  LOP3.LUT R9, R8, 0x3ff00000, RZ, 0xfc, !PT ;  /* 0x3ff0000008097812 */ /* 0x000fe200078efcff */
[----:B------:R-:W-:Y:S01]  /*0410*/  IMAD.MOV.U32 R8, RZ, RZ, R10 ;  /* 0x000000ffff087224 */ /* 0x000fe200078e000a */
[----:B------:R-:W-:-:S04]  /*0420*/  LOP3.LUT R16, R7, 0x7ff00000, RZ, 0xc0, !PT ;  /* 0x7ff0000007107812 */ /* 0x000fc800078ec0ff */
[----:B------:R-:W-:Y:S01]  /*0430*/  ISETP.GE.U32.AND P1, PT, R16, R17, PT ;  /* 0x000000111000720c */ /* 0x000fe20003f26070 */
[----:B------:R-:W-:Y:S01]  /*0440*/  @!P0 DMUL R8, R10, 8.98846567431157953865e+307 ;  /* 0x7fe000000a088828 */ /* 0x000fe20000000000 */
[----:B------:R-:W-:-:S05]  /*0450*/  IMAD.MOV.U32 R23, RZ, RZ, R16 ;  /* 0x000000ffff177224 */ /* 0x000fca00078e0010 */
[----:B------:R-:W0:Y:S02]  /*0460*/  MUFU.RCP64H R15, R9 ;  /* 0x00000009000f7308 */ /* 0x000e240000001800 */
[----:B0-----:R-:W-:-:S08]  /*0470*/  DFMA R2, R14, -R8, 1 ;  /* 0x3ff000000e02742b */ /* 0x001fd00000000808 */
[----:B------:R-:W-:-:S08]  /*0480*/  DFMA R2, R2, R2, R2 ;  /* 0x000000020202722b */ /* 0x000fd00000000002 */
[----:B------:R-:W-:Y:S01]  /*0490*/  DFMA R14, R14, R2, R14 ;  /* 0x000000020e0e722b */ /* 0x000fe2000000000e */
[----:B------:R-:W-:Y:S01]  /*04a0*/  SEL R3, R13, 0x63400000, !P1 ;  /* 0x634000000d037807 */ /* 0x000fe20004800000 */
[----:B------:R-:W-:Y:S01]  /*04b0*/  IMAD.MOV.U32 R2, RZ, RZ, R6 ;  /* 0x000000ffff027224 */ /* 0x000fe200078e0006 */
[----:B------:R-:W-:Y:S02]  /*04c0*/  FSETP.GEU.AND P1, PT, |R7|, 1.469367938527859385e-39, PT ;  /* 0x001000000700780b */ /* 0x000fe40003f2e200 */
[----:B------:R-:W-:-:S03]  /*04d0*/  LOP3.LUT R3, R3, 0x800fffff, R7, 0xf8, !PT ;  /* 0x800fffff03037812 */ /* 0x000fc600078ef807 */
[----:B------:R-:W-:-:S08]  /*04e0*/  DFMA R18, R14, -R8, 1 ;  /* 0x3ff000000e12742b */ /* 0x000fd00000000808 */
[----:B------:R-:W-:Y:S01]  /*04f0*/  DFMA R14, R14, R18, R14 ;  /* 0x000000120e0e722b */ /* 0x000fe2000000000e */
[----:B------:R-:W-:Y:S10]  /*0500*/  @P1 BRA `(.L_x_2) ;  /* 0x0000000000201947 */ /* 0x000ff40003800000 */
[----:B------:R-:W-:Y:S01]  /*0510*/  LOP3.LUT R19, R11, 0x7ff00000, RZ, 0xc0, !PT ;  /* 0x7ff000000b137812 */ /* 0x000fe200078ec0ff */
[----:B------:R-:W-:-:S03]  /*0520*/  IMAD.MOV.U32 R18, RZ, RZ, RZ ;  /* 0x000000ffff127224 */ /* 0x000fc600078e00ff */
[----:B------:R-:W-:-:S04]  /*0530*/  ISETP.GE.U32.AND P1, PT, R16, R19, PT ;  /* 0x000000131000720c */ /* 0x000fc80003f26070 */
[----:B------:R-:W-:-:S04]  /*0540*/  SEL R19, R13, 0x63400000, !P1 ;  /* 0x634000000d137807 */ /* 0x000fc80004800000 */
[----:B------:R-:W-:-:S04]  /*0550*/  LOP3.LUT R19, R19, 0x80000000, R7, 0xf8, !PT ;  /* 0x8000000013137812 */ /* 0x000fc800078ef807 */
[----:B------:R-:W-:-:S06]  /*0560*/  LOP3.LUT R19, R19, 0x100000, RZ, 0xfc, !PT ;  /* 0x0010000013137812 */ /* 0x000fcc00078efcff */
[----:B------:R-:W-:-:S10]  /*0570*/  DFMA R2, R2, 2, -R18 ;  /* 0x400000000202782b */ /* 0x000fd40000000812 */
[----:B------:R-:W-:-:S07]  /*0580*/  LOP3.LUT R23, R3, 0x7ff00000, RZ, 0xc0, !PT ;  /* 0x7ff0000003177812 */ /* 0x000fce00078ec0ff */
.L_x_2:
[----:B------:R-:W-:Y:S01]  /*0590*/  IMAD.MOV.U32 R22, RZ, RZ, R17 ;  /* 0x000000ffff167224 */ /* 0x000fe200078e0011 */
[----:B------:R-:W-:Y:S01]  /*05a0*/  @!P0 LOP3.LUT R22, R9, 0x7ff00000, RZ, 0xc0, !PT ;  /* 0x7ff0000009168812 */ /* 0x000fe200078ec0ff */
[----:B------:R-:W-:Y:S01]  /*05b0*/  VIADD R17, R23, 0xffffffff ;  /* 0xffffffff17117836 */ /* 0x000fe20000000000 */
[----:B------:R-:W-:-:S03]  /*05c0*/  DMUL R18, R14, R2 ;  /* 0x000000020e127228 */ /* 0x000fc60000000000 */
[----:B------:R-:W-:Y:S01]  /*05d0*/  VIADD R24, R22, 0xffffffff ;  /* 0xffffffff16187836 */ /* 0x000fe20000000000 */
[----:B------:R-:W-:-:S04]  /*05e0*/  ISETP.GT.U32.AND P0, PT, R17, 0x7feffffe, PT ;  /* 0x7feffffe1100780c */ /* 0x000fc80003f04070 */
[----:B------:R-:W-:Y:S01]  /*05f0*/  ISETP.GT.U32.OR P0, PT, R24, 0x7feffffe, P0 ;  /* 0x7feffffe1800780c */ /* 0x000fe20000704470 */
[----:B------:R-:W-:-:S08]  /*0600*/  DFMA R20, R18, -R8, R2 ;  /* 0x800000081214722b */ /* 0x000fd00000000002 */
[----:B------:R-:W-:-:S04]  /*0610*/  DFMA R14, R14, R20, R18 ;  /* 0x000000140e0e722b */ /* 0x000fc80000000012 */
[----:B------:R-:W-:Y:S07]  /*0620*/  @P0 BRA `(.L_x_3) ;  /* 0x00000000006c0947 */ /* 0x000fee0003800000 */
[----:B------:R-:W-:-:S04]  /*0630*/  LOP3.LUT R7, R11, 0x7ff00000, RZ, 0xc0, !PT ;  /* 0x7ff000000b077812 */ /* 0x000fc800078ec0ff */
[CC--:B------:R-:W-:Y:S02]  /*0640*/  VIADDMNMX R6, R16.reuse, -R7.reuse, 0xb9600000, !PT ;  /* 0xb960000010067446 */ /* 0x0c0fe40007800907 */
[----:B------:R-:W-:Y:S02]  /*0650*/  ISETP.GE.U32.AND P0, PT, R16, R7, PT ;  /* 0x000000071000720c */ /* 0x000fe40003f06070 */
[----:B------:R-:W-:Y:S02]  /*0660*/  VIMNMX R6, PT, PT, R6, 0x46a00000, PT ;  /* 0x46a0000006067848 */ /* 0x000fe40003fe0100 */
[----:B------:R-:W-:-:S05]  /*0670*/  SEL R13, R13, 0x63400000, !P0 ;  /* 0x634000000d0d7807 */ /* 0x000fca0004000000 */
[----:B------:R-:W-:Y:S02]  /*0680*/  IMAD.IADD R13, R6, 0x1, -R13 ;  /* 0x00000001060d7824 */ /* 0x000fe400078e0a0d */
[----:B------:R-:W-:Y:S02]  /*0690*/  IMAD.MOV.U32 R6, RZ, RZ, RZ ;  /* 0x000000ffff067224 */ /* 0x000fe400078e00ff */
[----:B------:R-:W-:-:S06]  /*06a0*/  VIADD R7, R13, 0x7fe00000 ;  /* 0x7fe000000d077836 */ /* 0x000fcc0000000000 */
[----:B------:R-:W-:-:S10]  /*06b0*/  DMUL R16, R14, R6 ;  /* 0x000000060e107228 */ /* 0x000fd40000000000 */
[----:B------:R-:W-:-:S13]  /*06c0*/  FSETP.GTU.AND P0, PT, |R17|, 1.469367938527859385e-39, PT ;  /* 0x001000001100780b */ /* 0x000fda0003f0c200 */
[----:B------:R-:W-:Y:S05]  /*06d0*/  @P0 BRA `(.L_x_4) ;  /* 0x0000000000940947 */ /* 0x000fea0003800000 */
[----:B------:R-:W-:Y:S01]  /*06e0*/  DFMA R2, R14, -R8, R2 ;  /* 0x800000080e02722b */ /* 0x000fe20000000002 */
[----:B------:R-:W-:-:S09]  /*06f0*/  IMAD.MOV.U32 R6, RZ, RZ, RZ ;  /* 0x000000ffff067224 */ /* 0x000fd200078e00ff */
[C---:B------:R-:W-:Y:S02]  /*0700*/  FSETP.NEU.AND P0, PT, R3.reuse, RZ, PT ;  /* 0x000000ff0300720b */ /* 0x040fe40003f0d000 */
[----:B------:R-:W-:-:S04]  /*0710*/  LOP3.LUT R11, R3, 0x80000000, R11, 0x48, !PT ;  /* 0x80000000030b7812 */ /* 0x000fc800078e480b */
[----:B------:R-:W-:-:S07]  /*0720*/  LOP3.LUT R7, R11, R7, RZ, 0xfc, !PT ;  /* 0x000000070b077212 */ /* 0x000fce00078efcff */
[----:B------:R-:W-:Y:S05]  /*0730*/  @!P0 BRA `(.L_x_4) ;  /* 0x00000000007c8947 */ /* 0x000fea0003800000 */
[----:B------:R-:W-:Y:S01]  /*0740*/  IMAD.MOV R3, RZ, RZ, -R13 ;  /* 0x000000ffff037224 */ /* 0x000fe200078e0a0d */
[----:B------:R-:W-:Y:S01]  /*0750*/  DMUL.RP R6, R14, R6 ;  /* 0x000000060e067228 */ /* 0x000fe20000008000 */
[----:B------:R-:W-:-:S06]  /*0760*/  IMAD.MOV.U32 R2, RZ, RZ, RZ ;  /* 0x000000ffff027224 */ /* 0x000fcc00078e00ff */
[----:B------:R-:W-:-:S03]  /*0770*/  DFMA R2, R16, -R2, R14 ;  /* 0x800000021002722b */ /* 0x000fc6000000000e */
[----:B------:R-:W-:-:S03]  /*0780*/  LOP3.LUT R11, R7, R11, RZ, 0x3c, !PT ;  /* 0x0000000b070b7212 */ /* 0x000fc600078e3cff */
[----:B------:R-:W-:-:S04]  /*0790*/  IADD3 R2, PT, PT, -R13, -0x43300000, RZ ;  /* 0xbcd000000d027810 */ /* 0x000fc80007ffe1ff */
[----:B------:R-:W-:-:S04]  /*07a0*/  FSETP.NEU.AND P0, PT, |R3|, R2, PT ;  /* 0x000000020300720b */ /* 0x000fc80003f0d200 */
[----:B------:R-:W-:Y:S02]  /*07b0*/  FSEL R16, R6, R16, !P0 ;  /* 0x0000001006107208 */ /* 0x000fe40004000000 */
[----:B------:R-:W-:Y:S01]  /*07c0*/  FSEL R17, R11, R17, !P0 ;  /* 0x000000110b117208 */ /* 0x000fe20004000000 */
[----:B------:R-:W-:Y:S06]  /*07d0*/  BRA `(.L_x_4) ;  /* 0x0000000000547947 */ /* 0x000fec0003800000 */
.L_x_3:
[----:B------:R-:W-:-:S14]  /*07e0*/  DSETP.NAN.AND P0, PT, R6, R6, PT ;  /* 0x000000060600722a */ /* 0x000fdc0003f08000 */
[----:B------:R-:W-:Y:S05]  /*07f0*/  @P0 BRA `(.L_x_5) ;  /* 0x0000000000440947 */ /* 0x000fea0003800000 */
[----:B------:R-:W-:-:S14]  /*0800*/  DSETP.NAN.AND P0, PT, R10, R10, PT ;  /* 0x0000000a0a00722a */ /* 0x000fdc0003f08000 */
[----:B------:R-:W-:Y:S05]  /*0810*/  @P0 BRA `(.L_x_6) ;  /* 0x0000000000300947 */ /* 0x000fea0003800000 */
[----:B------:R-:W-:Y:S01]  /*0820*/  ISETP.NE.AND P0, PT, R23, R22, PT ;  /* 0x000000161700720c */ /* 0x000fe20003f05270 */
[----:B------:R-:W-:Y:S02]  /*0830*/  IMAD.MOV.U32 R16, RZ, RZ, 0x0 ;  /* 0x00000000ff107424 */ /* 0x000fe400078e00ff */
[----:B------:R-:W-:-:S10]  /*0840*/  IMAD.MOV.U32 R17, RZ, RZ, -0x80000 ;  /* 0xfff80000ff117424 */ /* 0x000fd400078e00ff */
[----:B------:R-:W-:Y:S05]  /*0850*/  @!P0 BRA `(.L_x_4) ;  /* 0x0000000000348947 */ /* 0x000fea0003800000 */
[----:B------:R-:W-:Y:S02]  /*0860*/  ISETP.NE.AND P0, PT, R23, 0x7ff00000, PT ;  /* 0x7ff000001700780c */ /* 0x000fe40003f05270 */
[----:B------:R-:W-:Y:S02]  /*0870*/  LOP3.LUT R17, R7, 0x80000000, R11, 0x48, !PT ;  /* 0x8000000007117812 */ /* 0x000fe400078e480b */
[----:B------:R-:W-:-:S13]  /*0880*/  ISETP.EQ.OR P0, PT, R22, RZ, !P0 ;  /* 0x000000ff1600720c */ /* 0x000fda0004702670 */
[----:B------:R-:W-:Y:S01]  /*0890*/  @P0 LOP3.LUT R2, R17, 0x7ff00000, RZ, 0xfc, !PT ;  /* 0x7ff0000011020812 */ /* 0x000fe200078efcff */
[----:B------:R-:W-:Y:S02]  /*08a0*/  @!P0 IMAD.MOV.U32 R16, RZ, RZ, RZ ;  /* 0x000000ffff108224 */ /* 0x000fe400078e00ff */
[----:B------:R-:W-:Y:S02]  /*08b0*/  @P0 IMAD.MOV.U32 R16, RZ, RZ, RZ ;  /* 0x000000ffff100224 */ /* 0x000fe400078e00ff */
[----:B------:R-:W-:Y:S01]  /*08c0*/  @P0 IMAD.MOV.U32 R17, RZ, RZ, R2 ;  /* 0x000000ffff110224 */ /* 0x000fe200078e0002 */
[----:B------:R-:W-:Y:S06]  /*08d0*/  BRA `(.L_x_4) ;  /* 0x0000000000147947 */ /* 0x000fec0003800000 */
.L_x_6:
[----:B------:R-:W-:Y:S01]  /*08e0*/  LOP3.LUT R17, R11, 0x80000, RZ, 0xfc, !PT ;  /* 0x000800000b117812 */ /* 0x000fe200078efcff */
[----:B------:R-:W-:Y:S01]  /*08f0*/  IMAD.MOV.U32 R16, RZ, RZ, R10 ;  /* 0x000000ffff107224 */ /* 0x000fe200078e000a */
[----:B------:R-:W-:Y:S06]  /*0900*/  BRA `(.L_x_4) ;  /* 0x0000000000087947 */ /* 0x000fec0003800000 */
.L_x_5:
[----:B------:R-:W-:Y:S01]  /*0910*/  LOP3.LUT R17, R7, 0x80000, RZ, 0xfc, !PT ;  /* 0x0008000007117812 */ /* 0x000fe200078efcff */
[----:B------:R-:W-:-:S07]  /*0920*/  IMAD.MOV.U32 R16, RZ, RZ, R6 ;  /* 0x000000ffff107224 */ /* 0x000fce00078e0006 */
.L_x_4:
[----:B------:R-:W-:Y:S02]  /*0930*/  IMAD.MOV.U32 R13, RZ, RZ, 0x0 ;  /* 0x00000000ff0d7424 */ /* 0x000fe400078e00ff */
[----:B------:R-:W-:Y:S02]  /*0940*/  IMAD.MOV.U32 R2, RZ, RZ, R16 ;  /* 0x000000ffff027224 */ /* 0x000fe400078e0010 */
[----:B------:R-:W-:Y:S01]  /*0950*/  IMAD.MOV.U32 R3, RZ, RZ, R17 ;  /* 0x000000ffff037224 */ /* 0x000fe200078e0011 */
[----:B------:R-:W-:Y:S06]  /*0960*/  RET.REL.NODEC R12 `(linear_regression_update) ;  /* 0xfffffff40ca47950 */ /* 0x000fec0003c3ffff */
.L_x_7:
[----:B------:R-:W-:-:S00]  /*0970*/  BRA `(.L_x_7) ;  /* 0xfffffffc00fc7947 */ /* 0x000fc0000383ffff */
[----:B------:R-:W-:-:S00]  /*0980*/  NOP ;  /* 0x0000000000007918 */ /* 0x000fc00000000000 */
[----:B------:R-:W-:-:S00]  /*0990*/  NOP ;  /* 0x0000000000007918 */ /* 0x000fc00000000000 */
[----:B------:R-:W-:-:S00]  /*09a0*/  NOP ;  /* 0x0000000000007918 */ /* 0x000fc00000000000 */
[----:B------:R-:W-:-:S00]  /*09b0*/  NOP ;  /* 0x0000000000007918 */ /* 0x000fc00000000000 */
[----:B------:R-:W-:-:S00]  /*09c0*/  NOP ;  /* 0x0000000000007918 */ /* 0x000fc00000000000 */
[----:B------:R-:W-:-:S00]  /*09d0*/  NOP ;  /* 0x0000000000007918 */ /* 0x000fc00000000000 */
[----:B------:R-:W-:-:S00]  /*09e0*/  NOP ;  /* 0x0000000000007918 */ /* 0x000fc00000000000 */
[----:B------:R-:W-:-:S00]  /*09f0*/  NOP ;  /* 0x0000000000007918 */ /* 0x000fc00000000000 */
.L_x_8:


//--------------------- .nv.shared.reserved.0     --------------------------
	.section	.nv.shared.reserved.0,"aw",@nobits
	.weak		__nv_reservedSMEM_offset_0_alias
	.size		__nv_reservedSMEM_offset_0_alias, 0, 64
	.other		__nv_reservedSMEM_offset_0_alias,@"STO_CUDA_RESERVED_SHARED STV_DEFAULT"
__nv_reservedSMEM_offset_0_alias:
	.zero		0
	.zero		64


//--------------------- .nv.constant0.linear_regression_update --------------------------
	.section	.nv.constant0.linear_regression_update,"a",@progbits
	.sectionflags	@""
	.align	4
.nv.constant0.linear_regression_update:
	.zero		936


//--------------------- SYMBOLS --------------------------

	.type		.nv.reservedSmem.offset0,@object
	.size		.nv.reservedSmem.offset0,0x4
